//
// Generated by NVIDIA NVVM Compiler
//
// Compiler Build ID: CL-36424714
// Cuda compilation tools, release 13.0, V13.0.88
// Based on NVVM 20.0.0
//

.version 9.0
.target sm_100
.address_size 64

	// .globl	copyUpperToLowerTriangleDense

.visible .entry copyUpperToLowerTriangleDense(
	.param .u64 .ptr .align 1 copyUpperToLowerTriangleDense_param_0,
	.param .u32 copyUpperToLowerTriangleDense_param_1,
	.param .u32 copyUpperToLowerTriangleDense_param_2
)
{
	.reg .pred 	%p<4>;
	.reg .b32 	%r<15>;
	.reg .b64 	%rd<7>;
	.reg .b64 	%fd<2>;

	ld.param.u64 	%rd1, [copyUpperToLowerTriangleDense_param_0];
	ld.param.u32 	%r4, [copyUpperToLowerTriangleDense_param_1];
	ld.param.u32 	%r5, [copyUpperToLowerTriangleDense_param_2];
	mov.u32 	%r7, %ctaid.x;
	mov.u32 	%r8, %ntid.x;
	mov.u32 	%r9, %tid.x;
	mad.lo.s32 	%r1, %r7, %r8, %r9;
	mov.u32 	%r10, %ctaid.y;
	mov.u32 	%r11, %ntid.y;
	mov.u32 	%r12, %tid.y;
	mad.lo.s32 	%r2, %r10, %r11, %r12;
	mad.lo.s32 	%r13, %r4, %r2, %r1;
	setp.le.s32 	%p1, %r2, %r1;
	setp.ge.s32 	%p2, %r13, %r5;
	or.pred  	%p3, %p1, %p2;
	@%p3 bra 	$L__BB0_2;
	cvta.to.global.u64 	%rd2, %rd1;
	mad.lo.s32 	%r14, %r4, %r1, %r2;
	mul.wide.s32 	%rd3, %r14, 8;
	add.s64 	%rd4, %rd2, %rd3;
	ld.global.f64 	%fd1, [%rd4];
	mul.wide.s32 	%rd5, %r13, 8;
	add.s64 	%rd6, %rd2, %rd5;
	st.global.f64 	[%rd6], %fd1;
$L__BB0_2:
	ret;

}


// ===== COMPILED SASS (sm_100) =====

	.target	sm_100

	.elftype	@"ET_EXEC"


//--------------------- .note.nv.tkinfo           --------------------------
	.section	.note.nv.tkinfo,"",@"SHT_NOTE"
	.sectionflags	@"SHF_NOTE_NV_TKINFO"
	.tkinfo
        /*0018*/ 	.word	0x00000002
        /*0030*/ 	.string	""
        /*0030*/ 	.string	"ptxas"
        /*0030*/ 	.string	"Cuda compilation tools, release 13.0, V13.0.88"
        /*0030*/ 	.string	"Build cuda_13.0.r13.0/compiler.36424714_0"
        /*0030*/ 	.string	"-arch sm_100 -m 64 "



//--------------------- .note.nv.cuinfo           --------------------------
	.section	.note.nv.cuinfo,"",@"SHT_NOTE"
	.sectionflags	@"SHF_NOTE_NV_CUINFO"
        /*0018*/ 	.short	0x0002
        /*001a*/ 	.short	0x0064
        /*001c*/ 	.short	0x0082
	.zero		2


//--------------------- .nv.info                  --------------------------
	.section	.nv.info,"",@"SHT_CUDA_INFO"
	.align	4


	//----- nvinfo : EIATTR_REGCOUNT
	.align		4
        /*0000*/ 	.byte	0x04, 0x2f
        /*0002*/ 	.short	(.L_1 - .L_0)
	.align		4
.L_0:
        /*0004*/ 	.word	index@(copyUpperToLowerTriangleDense)
        /*0008*/ 	.word	0x0000000a


	//----- nvinfo : EIATTR_FRAME_SIZE
	.align		4
.L_1:
        /*000c*/ 	.byte	0x04, 0x11
        /*000e*/ 	.short	(.L_3 - .L_2)
	.align		4
.L_2:
        /*0010*/ 	.word	index@(copyUpperToLowerTriangleDense)
        /*0014*/ 	.word	0x00000000


	//----- nvinfo : EIATTR_MIN_STACK_SIZE
	.align		4
.L_3:
        /*0018*/ 	.byte	0x04, 0x12
        /*001a*/ 	.short	(.L_5 - .L_4)
	.align		4
.L_4:
        /*001c*/ 	.word	index@(copyUpperToLowerTriangleDense)
        /*0020*/ 	.word	0x00000000
.L_5:


//--------------------- .nv.compat                --------------------------
	.section	.nv.compat,"",@"SHT_CUDA_COMPAT_INFO"
	.align	4
        /*0000*/ 	.byte	0x02, 0x09, 0x00, 0x00, 0x02, 0x02, 0x01, 0x00, 0x02, 0x05, 0x05, 0x00, 0x03, 0x07, 0x01, 0x01
        /*0010*/ 	.byte	0x02, 0x03, 0x00, 0x00, 0x02, 0x06, 0x01, 0x00, 0x04, 0x0b, 0x08, 0x00, 0x09, 0x00, 0x00, 0x00
        /*0020*/ 	.byte	0x00, 0x00, 0x00, 0x00


//--------------------- .nv.info.copyUpperToLowerTriangleDense --------------------------
	.section	.nv.info.copyUpperToLowerTriangleDense,"",@"SHT_CUDA_INFO"
	.sectionflags	@""
	.align	4


	//----- nvinfo : EIATTR_CUDA_API_VERSION
	.align		4
        /*0000*/ 	.byte	0x04, 0x37
        /*0002*/ 	.short	(.L_7 - .L_6)
.L_6:
        /*0004*/ 	.word	0x00000082


	//----- nvinfo : EIATTR_KPARAM_INFO
	.align		4
.L_7:
        /*0008*/ 	.byte	0x04, 0x17
        /*000a*/ 	.short	(.L_9 - .L_8)
.L_8:
        /*000c*/ 	.word	0x00000000
        /*0010*/ 	.short	0x0002
        /*0012*/ 	.short	0x000c
        /*0014*/ 	.byte	0x00, 0xf0, 0x11, 0x00


	//----- nvinfo : EIATTR_KPARAM_INFO
	.align		4
.L_9:
        /*0018*/ 	.byte	0x04, 0x17
        /*001a*/ 	.short	(.L_11 - .L_10)
.L_10:
        /*001c*/ 	.word	0x00000000
        /*0020*/ 	.short	0x0001
        /*0022*/ 	.short	0x0008
        /*0024*/ 	.byte	0x00, 0xf0, 0x11, 0x00


	//----- nvinfo : EIATTR_KPARAM_INFO
	.align		4
.L_11:
        /*0028*/ 	.byte	0x04, 0x17
        /*002a*/ 	.short	(.L_13 - .L_12)
.L_12:
        /*002c*/ 	.word	0x00000000
        /*0030*/ 	.short	0x0000
        /*0032*/ 	.short	0x0000
        /*0034*/ 	.byte	0x00, 0xf5, 0x21, 0x00


	//----- nvinfo : EIATTR_SPARSE_MMA_MASK
	.align		4
.L_13:
        /*0038*/ 	.byte	0x03, 0x50
        /*003a*/ 	.short	0x0000


	//----- nvinfo : EIATTR_MAXREG_COUNT
	.align		4
        /*003c*/ 	.byte	0x03, 0x1b
        /*003e*/ 	.short	0x00ff


	//----- nvinfo : EIATTR_MERCURY_ISA_VERSION
	.align		4
        /*0040*/ 	.byte	0x03, 0x5f
        /*0042*/ 	.short	0x0101


	//----- nvinfo : EIATTR_VRC_CTA_INIT_COUNT
	.align		4
        /*0044*/ 	.byte	0x02, 0x4a
	.zero		1
	.zero		1


	//----- nvinfo : EIATTR_EXIT_INSTR_OFFSETS
	.align		4
        /*0048*/ 	.byte	0x04, 0x1c
        /*004a*/ 	.short	(.L_15 - .L_14)


	//   ....[0]....
.L_14:
        /*004c*/ 	.word	0x000000d0


	//   ....[1]....
        /*0050*/ 	.word	0x00000150


	//----- nvinfo : EIATTR_CBANK_PARAM_SIZE
	.align		4
.L_15:
        /*0054*/ 	.byte	0x03, 0x19
        /*0056*/ 	.short	0x0010


	//----- nvinfo : EIATTR_PARAM_CBANK
	.align		4
        /*0058*/ 	.byte	0x04, 0x0a
        /*005a*/ 	.short	(.L_17 - .L_16)
	.align		4
.L_16:
        /*005c*/ 	.word	index@(.nv.constant0.copyUpperToLowerTriangleDense)
        /*0060*/ 	.short	0x0380
        /*0062*/ 	.short	0x0010


	//----- nvinfo : EIATTR_SW_WAR
	.align		4
.L_17:
        /*0064*/ 	.byte	0x04, 0x36
        /*0066*/ 	.short	(.L_19 - .L_18)
.L_18:
        /*0068*/ 	.word	0x00000008
.L_19:


//--------------------- .nv.callgraph             --------------------------
	.section	.nv.callgraph,"",@"SHT_CUDA_CALLGRAPH"
	.align	4
	.sectionentsize	8
	.align		4
        /*0000*/ 	.word	0x00000000
	.align		4
        /*0004*/ 	.word	0xffffffff
	.align		4
        /*0008*/ 	.word	0x00000000
	.align		4
        /*000c*/ 	.word	0xfffffffe
	.align		4
        /*0010*/ 	.word	0x00000000
	.align		4
        /*0014*/ 	.word	0xfffffffd
	.align		4
        /*0018*/ 	.word	0x00000000
	.align		4
        /*001c*/ 	.word	0xfffffffc


//--------------------- .text.copyUpperToLowerTriangleDense --------------------------
	.section	.text.copyUpperToLowerTriangleDense,"ax",@progbits
	.align	128
        .global         copyUpperToLowerTriangleDense
        .type           copyUpperToLowerTriangleDense,@function
        .size           copyUpperToLowerTriangleDense,(.L_x_1 - copyUpperToLowerTriangleDense)
        .other          copyUpperToLowerTriangleDense,@"STO_CUDA_ENTRY STV_DEFAULT"
copyUpperToLowerTriangleDense:
.text.copyUpperToLowerTriangleDense:
[----:B------:R-:W-:Y:S01]  /*0000*/  LDC R1, c[0x0][0x37c] ;  /* 0x0000df00ff017b82 */ /* 0x000fe20000000800 */
[----:B------:R-:W0:Y:S07]  /*0010*/  S2R R3, SR_TID.X ;  /* 0x0000000000037919 */ /* 0x000e2e0000002100 */
[----:B------:R-:W0:Y:S01]  /*0020*/  S2UR UR4, SR_CTAID.X ;  /* 0x00000000000479c3 */ /* 0x000e220000002500 */
[----:B------:R-:W1:Y:S01]  /*0030*/  LDCU.64 UR6, c[0x0][0x388] ;  /* 0x00007100ff0677ac */ /* 0x000e620008000a00 */
[----:B------:R-:W2:Y:S06]  /*0040*/  S2R R5, SR_TID.Y ;  /* 0x0000000000057919 */ /* 0x000eac0000002200 */
[----:B------:R-:W0:Y:S08]  /*0050*/  LDC R0, c[0x0][0x360] ;  /* 0x0000d800ff007b82 */ /* 0x000e300000000800 */
[----:B------:R-:W2:Y:S08]  /*0060*/  S2UR UR5, SR_CTAID.Y ;  /* 0x00000000000579c3 */ /* 0x000eb00000002600 */
[----:B------:R-:W2:Y:S01]  /*0070*/  LDC R2, c[0x0][0x364] ;  /* 0x0000d900ff027b82 */ /* 0x000ea20000000800 */
[----:B0-----:R-:W-:-:S02]  /*0080*/  IMAD R0, R0, UR4, R3 ;  /* 0x0000000400007c24 */ /* 0x001fc4000f8e0203 */
[----:B--2---:R-:W-:-:S04]  /*0090*/  IMAD R3, R2, UR5, R5 ;  /* 0x0000000502037c24 */ /* 0x004fc8000f8e0205 */
[----:B-1----:R-:W-:-:S05]  /*00a0*/  IMAD R7, R3, UR6, R0 ;  /* 0x0000000603077c24 */ /* 0x002fca000f8e0200 */
[----:B------:R-:W-:-:S04]  /*00b0*/  ISETP.GE.AND P0, PT, R7, UR7, PT ;  /* 0x0000000707007c0c */ /* 0x000fc8000bf06270 */
[----:B------:R-:W-:-:S13]  /*00c0*/  ISETP.LE.OR P0, PT, R3, R0, P0 ;  /* 0x000000000300720c */ /* 0x000fda0000703670 */
[----:B------:R-:W-:Y:S05]  /*00d0*/  @P0 EXIT ;  /* 0x000000000000094d */ /* 0x000fea0003800000 */
[----:B------:R-:W0:Y:S01]  /*00e0*/  LDC.64 R4, c[0x0][0x380] ;  /* 0x0000e000ff047b82 */ /* 0x000e220000000a00 */
[----:B------:R-:W1:Y:S01]  /*00f0*/  LDCU.64 UR4, c[0x0][0x358] ;  /* 0x00006b00ff0477ac */ /* 0x000e620008000a00 */
[----:B------:R-:W-:-:S04]  /*0100*/  IMAD R3, R0, UR6, R3 ;  /* 0x0000000600037c24 */ /* 0x000fc8000f8e0203 */
[----:B0-----:R-:W-:-:S06]  /*0110*/  IMAD.WIDE R2, R3, 0x8, R4 ;  /* 0x0000000803027825 */ /* 0x001fcc00078e0204 */
[----:B-1----:R-:W2:Y:S01]  /*0120*/  LDG.E.64 R2, desc[UR4][R2.64] ;  /* 0x0000000402027981 */ /* 0x002ea2000c1e1b00 */
[----:B------:R-:W-:-:S05]  /*0130*/  IMAD.WIDE R4, R7, 0x8, R4 ;  /* 0x0000000807047825 */ /* 0x000fca00078e0204 */
[----:B--2---:R-:W-:Y:S01]  /*0140*/  STG.E.64 desc[UR4][R4.64], R2 ;  /* 0x0000000204007986 */ /* 0x004fe2000c101b04 */
[----:B------:R-:W-:Y:S05]  /*0150*/  EXIT ;  /* 0x000000000000794d */ /* 0x000fea0003800000 */
.L_x_0:
[----:B------:R-:W-:-:S00]  /*0160*/  BRA `(.L_x_0) ;  /* 0xfffffffc00fc7947 */ /* 0x000fc0000383ffff */
[----:B------:R-:W-:-:S00]  /*0170*/  NOP ;  /* 0x0000000000007918 */ /* 0x000fc00000000000 */
        /* <DEDUP_REMOVED lines=8> */
.L_x_1:


//--------------------- .nv.shared.reserved.0     --------------------------
	.section	.nv.shared.reserved.0,"aw",@nobits
	.weak		__nv_reservedSMEM_offset_0_alias
	.size		__nv_reservedSMEM_offset_0_alias, 0, 64
	.other		__nv_reservedSMEM_offset_0_alias,@"STO_CUDA_RESERVED_SHARED STV_DEFAULT"
__nv_reservedSMEM_offset_0_alias:
	.zero		0
	.zero		64


//--------------------- .nv.constant0.copyUpperToLowerTriangleDense --------------------------
	.section	.nv.constant0.copyUpperToLowerTriangleDense,"a",@progbits
	.sectionflags	@""
	.align	4
.nv.constant0.copyUpperToLowerTriangleDense:
	.zero		912


//--------------------- SYMBOLS --------------------------

	.type		.nv.reservedSmem.offset0,@object
	.size		.nv.reservedSmem.offset0,0x4
